	.headerflags	@"EF_CUDA_TEXMODE_UNIFIED EF_CUDA_64BIT_ADDRESS EF_CUDA_ACCELERATORS EF_CUDA_SM90 EF_CUDA_VIRTUAL_SM(EF_CUDA_SM90)"
	.elftype	@"ET_EXEC"


//--------------------- .nv.info                  --------------------------
	.section	.nv.info,"",@"SHT_CUDA_INFO"
	.align	4


	//----- nvinfo : EIATTR_REGCOUNT
	.align		4
        /*0000*/ 	.byte	0x04, 0x2f
        /*0002*/ 	.short	(.L_3 - .L_2)
	.align		4
.L_2:
        /*0004*/ 	.word	index@(triton_poi_fused__native_batch_norm_legit_no_training_convolution_0)
        /*0008*/ 	.word	0x00000017


	//----- nvinfo : EIATTR_MIN_STACK_SIZE
	.align		4
.L_3:
        /*000c*/ 	.byte	0x04, 0x12
        /*000e*/ 	.short	(.L_5 - .L_4)
	.align		4
.L_4:
        /*0010*/ 	.word	index@(triton_poi_fused__native_batch_norm_legit_no_training_convolution_0)
        /*0014*/ 	.word	0x00000000


	//----- nvinfo : EIATTR_FRAME_SIZE
	.align		4
.L_5:
        /*0018*/ 	.byte	0x04, 0x11
        /*001a*/ 	.short	(.L_7 - .L_6)
	.align		4
.L_6:
        /*001c*/ 	.word	index@(triton_poi_fused__native_batch_norm_legit_no_training_convolution_0)
        /*0020*/ 	.word	0x00000000


	//----- nvinfo : EIATTR_MIN_STACK_SIZE
	.align		4
.L_7:
        /*0024*/ 	.byte	0x04, 0x12
        /*0026*/ 	.short	(.L_9 - .L_8)
	.align		4
.L_8:
        /*0028*/ 	.word	index@(triton_poi_fused__native_batch_norm_legit_no_training_convolution_0)
        /*002c*/ 	.word	0x00000000
.L_9:


//--------------------- .nv.info.triton_poi_fused__native_batch_norm_legit_no_training_convolution_0 --------------------------
	.section	.nv.info.triton_poi_fused__native_batch_norm_legit_no_training_convolution_0,"",@"SHT_CUDA_INFO"
	.sectionflags	@""
	.align	4


	//----- nvinfo : EIATTR_CUDA_API_VERSION
	.align		4
        /*0000*/ 	.byte	0x04, 0x37
        /*0002*/ 	.short	(.L_11 - .L_10)
.L_10:
        /*0004*/ 	.word	0x0000007c


	//----- nvinfo : EIATTR_KPARAM_INFO
	.align		4
.L_11:
        /*0008*/ 	.byte	0x04, 0x17
        /*000a*/ 	.short	(.L_13 - .L_12)
.L_12:
        /*000c*/ 	.word	0x00000000
        /*0010*/ 	.short	0x0007
        /*0012*/ 	.short	0x0038
        /*0014*/ 	.byte	0x00, 0xf0, 0x11, 0x00


	//----- nvinfo : EIATTR_KPARAM_INFO
	.align		4
.L_13:
        /*0018*/ 	.byte	0x04, 0x17
        /*001a*/ 	.short	(.L_15 - .L_14)
.L_14:
        /*001c*/ 	.word	0x00000000
        /*0020*/ 	.short	0x0006
        /*0022*/ 	.short	0x0030
        /*0024*/ 	.byte	0x00, 0xf4, 0x21, 0x00


	//----- nvinfo : EIATTR_KPARAM_INFO
	.align		4
.L_15:
        /*0028*/ 	.byte	0x04, 0x17
        /*002a*/ 	.short	(.L_17 - .L_16)
.L_16:
        /*002c*/ 	.word	0x00000000
        /*0030*/ 	.short	0x0005
        /*0032*/ 	.short	0x0028
        /*0034*/ 	.byte	0x00, 0xf4, 0x21, 0x00


	//----- nvinfo : EIATTR_KPARAM_INFO
	.align		4
.L_17:
        /*0038*/ 	.byte	0x04, 0x17
        /*003a*/ 	.short	(.L_19 - .L_18)
.L_18:
        /*003c*/ 	.word	0x00000000
        /*0040*/ 	.short	0x0004
        /*0042*/ 	.short	0x0020
        /*0044*/ 	.byte	0x00, 0xf4, 0x21, 0x00


	//----- nvinfo : EIATTR_KPARAM_INFO
	.align		4
.L_19:
        /*0048*/ 	.byte	0x04, 0x17
        /*004a*/ 	.short	(.L_21 - .L_20)
.L_20:
        /*004c*/ 	.word	0x00000000
        /*0050*/ 	.short	0x0003
        /*0052*/ 	.short	0x0018
        /*0054*/ 	.byte	0x00, 0xf4, 0x21, 0x00


	//----- nvinfo : EIATTR_KPARAM_INFO
	.align		4
.L_21:
        /*0058*/ 	.byte	0x04, 0x17
        /*005a*/ 	.short	(.L_23 - .L_22)
.L_22:
        /*005c*/ 	.word	0x00000000
        /*0060*/ 	.short	0x0002
        /*0062*/ 	.short	0x0010
        /*0064*/ 	.byte	0x00, 0xf4, 0x21, 0x00


	//----- nvinfo : EIATTR_KPARAM_INFO
	.align		4
.L_23:
        /*0068*/ 	.byte	0x04, 0x17
        /*006a*/ 	.short	(.L_25 - .L_24)
.L_24:
        /*006c*/ 	.word	0x00000000
        /*0070*/ 	.short	0x0001
        /*0072*/ 	.short	0x0008
        /*0074*/ 	.byte	0x00, 0xf4, 0x21, 0x00


	//----- nvinfo : EIATTR_KPARAM_INFO
	.align		4
.L_25:
        /*0078*/ 	.byte	0x04, 0x17
        /*007a*/ 	.short	(.L_27 - .L_26)
.L_26:
        /*007c*/ 	.word	0x00000000
        /*0080*/ 	.short	0x0000
        /*0082*/ 	.short	0x0000
        /*0084*/ 	.byte	0x00, 0xf4, 0x21, 0x00


	//----- nvinfo : EIATTR_SPARSE_MMA_MASK
	.align		4
.L_27:
        /*0088*/ 	.byte	0x03, 0x50
        /*008a*/ 	.short	0x0000


	//----- nvinfo : EIATTR_MAXREG_COUNT
	.align		4
        /*008c*/ 	.byte	0x03, 0x1b
        /*008e*/ 	.short	0x00ff


	//----- nvinfo : EIATTR_EXIT_INSTR_OFFSETS
	.align		4
        /*0090*/ 	.byte	0x04, 0x1c
        /*0092*/ 	.short	(.L_29 - .L_28)


	//   ....[0]....
.L_28:
        /*0094*/ 	.word	0x00000340


	//   ....[1]....
        /*0098*/ 	.word	0x00000360


	//----- nvinfo : EIATTR_REQNTID
	.align		4
.L_29:
        /*009c*/ 	.byte	0x04, 0x10
        /*009e*/ 	.short	(.L_31 - .L_30)
.L_30:
        /*00a0*/ 	.word	0x00000080
        /*00a4*/ 	.word	0x00000001
        /*00a8*/ 	.word	0x00000001


	//----- nvinfo : EIATTR_CBANK_PARAM_SIZE
	.align		4
.L_31:
        /*00ac*/ 	.byte	0x03, 0x19
        /*00ae*/ 	.short	0x003c


	//----- nvinfo : EIATTR_PARAM_CBANK
	.align		4
        /*00b0*/ 	.byte	0x04, 0x0a
        /*00b2*/ 	.short	(.L_33 - .L_32)
	.align		4
.L_32:
        /*00b4*/ 	.word	index@(.nv.constant0.triton_poi_fused__native_batch_norm_legit_no_training_convolution_0)
        /*00b8*/ 	.short	0x0210
        /*00ba*/ 	.short	0x003c


	//----- nvinfo : EIATTR_SW_WAR
	.align		4
.L_33:
        /*00bc*/ 	.byte	0x04, 0x36
        /*00be*/ 	.short	(.L_35 - .L_34)
.L_34:
        /*00c0*/ 	.word	0x00000008
.L_35:


//--------------------- .nv.callgraph             --------------------------
	.section	.nv.callgraph,"",@"SHT_CUDA_CALLGRAPH"
	.align	4
	.sectionentsize	8
	.align		4
        /*0000*/ 	.word	0x00000000
	.align		4
        /*0004*/ 	.word	0xffffffff
	.align		4
        /*0008*/ 	.word	0x00000000
	.align		4
        /*000c*/ 	.word	0xfffffffe
	.align		4
        /*0010*/ 	.word	0x00000000
	.align		4
        /*0014*/ 	.word	0xfffffffd
	.align		4
        /*0018*/ 	.word	0x00000000
	.align		4
        /*001c*/ 	.word	0xfffffffc


//--------------------- .nv.constant4             --------------------------
	.section	.nv.constant4,"a",@progbits
	.align	8
	.align		8
.nv.constant4:
        /*0000*/ 	.dword	_$_str
	.align		8
        /*0008*/ 	.dword	_$_str_$_2


//--------------------- .text.triton_poi_fused__native_batch_norm_legit_no_training_convolution_0 --------------------------
	.section	.text.triton_poi_fused__native_batch_norm_legit_no_training_convolution_0,"ax",@progbits
	.align	128
        .global         triton_poi_fused__native_batch_norm_legit_no_training_convolution_0
        .type           triton_poi_fused__native_batch_norm_legit_no_training_convolution_0,@function
        .size           triton_poi_fused__native_batch_norm_legit_no_training_convolution_0,(.L_x_1 - triton_poi_fused__native_batch_norm_legit_no_training_convolution_0)
        .other          triton_poi_fused__native_batch_norm_legit_no_training_convolution_0,@"STO_CUDA_ENTRY STV_DEFAULT"
triton_poi_fused__native_batch_norm_legit_no_training_convolution_0:
.text.triton_poi_fused__native_batch_norm_legit_no_training_convolution_0:
[----:B------:R-:W0:Y:S01]  /*0000*/  LDC R1, c[0x0][0x28] ;  /* 0x00000a00ff017b82 */ /* 0x000e220000000800 */
[----:B------:R-:W1:Y:S07]  /*0010*/  S2R R0, SR_TID.X ;  /* 0x0000000000007919 */ /* 0x000e6e0000002100 */
[----:B------:R-:W2:Y:S01]  /*0020*/  LDC.64 R12, c[0x0][0x228] ;  /* 0x00008a00ff0c7b82 */ /* 0x000ea20000000a00 */
[----:B------:R-:W-:Y:S01]  /*0030*/  CS2R R4, SRZ ;  /* 0x0000000000047805 */ /* 0x000fe2000001ff00 */
[----:B------:R-:W-:Y:S01]  /*0040*/  ULDC.64 UR4, c[0x0][0x208] ;  /* 0x0000820000047ab9 */ /* 0x000fe20000000a00 */
[----:B------:R-:W3:Y:S05]  /*0050*/  S2R R3, SR_CTAID.X ;  /* 0x0000000000037919 */ /* 0x000eea0000002500 */
[----:B------:R-:W4:Y:S08]  /*0060*/  LDC.64 R10, c[0x0][0x218] ;  /* 0x00008600ff0a7b82 */ /* 0x000f300000000a00 */
[----:B------:R-:W5:Y:S08]  /*0070*/  LDC.64 R14, c[0x0][0x220] ;  /* 0x00008800ff0e7b82 */ /* 0x000f700000000a00 */
[----:B------:R-:W4:Y:S01]  /*0080*/  LDC.64 R16, c[0x0][0x230] ;  /* 0x00008c00ff107b82 */ /* 0x000f220000000a00 */
[----:B-1----:R-:W-:-:S07]  /*0090*/  LOP3.LUT R0, R0, 0x7f, RZ, 0xc0, !PT ;  /* 0x0000007f00007812 */ /* 0x002fce00078ec0ff */
[----:B------:R-:W1:Y:S01]  /*00a0*/  LDC.64 R6, c[0x0][0x238] ;  /* 0x00008e00ff067b82 */ /* 0x000e620000000a00 */
[----:B---3--:R-:W-:-:S04]  /*00b0*/  LEA R0, R3, R0, 0x7 ;  /* 0x0000000003007211 */ /* 0x008fc800078e38ff */
[C---:B------:R-:W-:Y:S01]  /*00c0*/  ISETP.GE.AND P2, PT, R0.reuse, 0x510, PT ;  /* 0x000005100000780c */ /* 0x040fe20003f46270 */
[----:B------:R-:W-:-:S05]  /*00d0*/  IMAD.HI R2, R0, 0x1948b0fd, RZ ;  /* 0x1948b0fd00027827 */ /* 0x000fca00078e02ff */
[----:B------:R-:W-:-:S04]  /*00e0*/  SHF.R.U32.HI R3, RZ, 0x1f, R2 ;  /* 0x0000001fff037819 */ /* 0x000fc80000011602 */
[----:B------:R-:W-:-:S04]  /*00f0*/  LEA.HI.SX32 R3, R2, R3, 0x1d ;  /* 0x0000000302037211 */ /* 0x000fc800078feaff */
[----:B------:R-:W-:-:S04]  /*0100*/  LEA.HI R2, R3, R3, RZ, 0x2 ;  /* 0x0000000303027211 */ /* 0x000fc800078f10ff */
[----:B------:R-:W-:-:S04]  /*0110*/  LOP3.LUT R2, R2, 0xfffffffc, RZ, 0xc0, !PT ;  /* 0xfffffffc02027812 */ /* 0x000fc800078ec0ff */
[----:B------:R-:W-:Y:S02]  /*0120*/  IADD3 R19, R3, -R2, RZ ;  /* 0x8000000203137210 */ /* 0x000fe40007ffe0ff */
[----:B------:R-:W3:Y:S03]  /*0130*/  LDC.64 R2, c[0x0][0x210] ;  /* 0x00008400ff027b82 */ /* 0x000ee60000000a00 */
[----:B--2---:R-:W-:-:S05]  /*0140*/  IMAD.WIDE R12, R19, 0x4, R12 ;  /* 0x00000004130c7825 */ /* 0x004fca00078e020c */
[----:B------:R5:W2:Y:S01]  /*0150*/  @!P2 LDG.E.EL R4, desc[UR4][R12.64] ;  /* 0x000000040c04a981 */ /* 0x000aa2000c2e1900 */
[----:B------:R-:W-:Y:S01]  /*0160*/  CS2R R8, SRZ ;  /* 0x0000000000087805 */ /* 0x000fe2000001ff00 */
[----:B----4-:R-:W-:-:S05]  /*0170*/  IMAD.WIDE R10, R19, 0x4, R10 ;  /* 0x00000004130a7825 */ /* 0x010fca00078e020a */
[----:B------:R4:W2:Y:S01]  /*0180*/  @!P2 LDG.E.EL R5, desc[UR4][R10.64] ;  /* 0x000000040a05a981 */ /* 0x0008a2000c2e1900 */
[----:B-----5:R-:W-:-:S04]  /*0190*/  IMAD.WIDE R12, R19, 0x4, R14 ;  /* 0x00000004130c7825 */ /* 0x020fc800078e020e */
[----:B---3--:R-:W-:Y:S01]  /*01a0*/  IMAD.WIDE R2, R0, 0x4, R2 ;  /* 0x0000000400027825 */ /* 0x008fe200078e0202 */
[----:B------:R-:W3:Y:S04]  /*01b0*/  @!P2 LDG.E.EL R9, desc[UR4][R12.64] ;  /* 0x000000040c09a981 */ /* 0x000ee8000c2e1900 */
[----:B------:R-:W5:Y:S01]  /*01c0*/  @!P2 LDG.E R8, desc[UR4][R2.64] ;  /* 0x000000040208a981 */ /* 0x000f62000c1e1900 */
[----:B0-----:R-:W-:-:S04]  /*01d0*/  IMAD.WIDE R14, R19, 0x4, R16 ;  /* 0x00000004130e7825 */ /* 0x001fc800078e0210 */
[----:B-1----:R-:W-:Y:S01]  /*01e0*/  IMAD.WIDE R16, R19, 0x4, R6 ;  /* 0x0000000413107825 */ /* 0x002fe200078e0206 */
[----:B------:R-:W-:Y:S01]  /*01f0*/  CS2R R18, SRZ ;  /* 0x0000000000127805 */ /* 0x000fe2000001ff00 */
[----:B----4-:R-:W-:Y:S01]  /*0200*/  HFMA2.MMA R11, -RZ, RZ, 1.625, 0 ;  /* 0x3e800000ff0b7435 */ /* 0x010fe200000001ff */
[----:B------:R-:W0:Y:S04]  /*0210*/  LDC.64 R6, c[0x0][0x240] ;  /* 0x00009000ff067b82 */ /* 0x000e280000000a00 */
[----:B------:R-:W4:Y:S04]  /*0220*/  @!P2 LDG.E.EL R18, desc[UR4][R14.64] ;  /* 0x000000040e12a981 */ /* 0x000f28000c2e1900 */
[----:B------:R-:W4:Y:S01]  /*0230*/  @!P2 LDG.E.EL R19, desc[UR4][R16.64] ;  /* 0x000000041013a981 */ /* 0x000f22000c2e1900 */
[----:B0-----:R-:W-:-:S04]  /*0240*/  IMAD.WIDE R6, R0, 0x4, R6 ;  /* 0x0000000400067825 */ /* 0x001fc800078e0206 */
[----:B--2---:R-:W-:-:S04]  /*0250*/  FADD R4, R4, 9.9999997473787516356e-06 ;  /* 0x3727c5ac04047421 */ /* 0x004fc80000000000 */
[----:B------:R-:W0:Y:S02]  /*0260*/  MUFU.SQRT R20, R4 ;  /* 0x0000000400147308 */ /* 0x000e240000002000 */
[C---:B0-----:R-:W-:Y:S02]  /*0270*/  FSETP.GT.AND P0, PT, R20.reuse, 8.50705917302346158658e+37, PT ;  /* 0x7e8000001400780b */ /* 0x041fe40003f04000 */
[----:B------:R-:W-:-:S11]  /*0280*/  FSETP.GEU.AND P1, PT, R20, 1.175494350822287508e-38, PT ;  /* 0x008000001400780b */ /* 0x000fd60003f2e000 */
[----:B------:R-:W-:-:S04]  /*0290*/  @P0 FMUL R20, R20, 0.25 ;  /* 0x3e80000014140820 */ /* 0x000fc80000400000 */
[----:B------:R-:W-:-:S06]  /*02a0*/  @!P1 FMUL R20, R20, 16777216 ;  /* 0x4b80000014149820 */ /* 0x000fcc0000400000 */
[----:B------:R-:W0:Y:S01]  /*02b0*/  MUFU.RCP R20, R20 ;  /* 0x0000001400147308 */ /* 0x000e220000001000 */
[----:B------:R-:W-:Y:S01]  /*02c0*/  FSEL R11, R11, 1, P0 ;  /* 0x3f8000000b0b7808 */ /* 0x000fe20000000000 */
[----:B-----5:R-:W-:-:S04]  /*02d0*/  FADD R5, R5, R8 ;  /* 0x0000000805057221 */ /* 0x020fc80000000000 */
[----:B------:R-:W-:Y:S01]  /*02e0*/  @!P1 FMUL R11, R11, 16777216 ;  /* 0x4b8000000b0b9820 */ /* 0x000fe20000400000 */
[----:B---3--:R-:W-:Y:S01]  /*02f0*/  FADD R9, R5, -R9 ;  /* 0x8000000905097221 */ /* 0x008fe20000000000 */
[----:B------:R1:W-:Y:S02]  /*0300*/  @!P2 STG.E desc[UR4][R2.64], R5 ;  /* 0x000000050200a986 */ /* 0x0003e4000c101904 */
[----:B0-----:R-:W-:-:S04]  /*0310*/  FMUL R4, R20, R11 ;  /* 0x0000000b14047220 */ /* 0x001fc80000400000 */
[----:B------:R-:W-:-:S04]  /*0320*/  FMUL R4, R9, R4 ;  /* 0x0000000409047220 */ /* 0x000fc80000400000 */
[----:B----4-:R-:W-:Y:S01]  /*0330*/  FFMA R19, R4, R18, R19 ;  /* 0x0000001204137223 */ /* 0x010fe20000000013 */
[----:B-1----:R-:W-:Y:S06]  /*0340*/  @P2 EXIT ;  /* 0x000000000000294d */ /* 0x002fec0003800000 */
[----:B------:R-:W-:Y:S01]  /*0350*/  STG.E desc[UR4][R6.64], R19 ;  /* 0x0000001306007986 */ /* 0x000fe2000c101904 */
[----:B------:R-:W-:Y:S05]  /*0360*/  EXIT ;  /* 0x000000000000794d */ /* 0x000fea0003800000 */
.L_x_0:
[----:B------:R-:W-:-:S00]  /*0370*/  BRA `(.L_x_0) ;  /* 0xfffffffc00fc7947 */ /* 0x000fc0000383ffff */
[----:B------:R-:W-:-:S00]  /*0380*/  NOP ;  /* 0x0000000000007918 */ /* 0x000fc00000000000 */
[----:B------:R-:W-:-:S00]  /*0390*/  NOP ;  /* 0x0000000000007918 */ /* 0x000fc00000000000 */
[----:B------:R-:W-:-:S00]  /*03a0*/  NOP ;  /* 0x0000000000007918 */ /* 0x000fc00000000000 */
[----:B------:R-:W-:-:S00]  /*03b0*/  NOP ;  /* 0x0000000000007918 */ /* 0x000fc00000000000 */
[----:B------:R-:W-:-:S00]  /*03c0*/  NOP ;  /* 0x0000000000007918 */ /* 0x000fc00000000000 */
[----:B------:R-:W-:-:S00]  /*03d0*/  NOP ;  /* 0x0000000000007918 */ /* 0x000fc00000000000 */
[----:B------:R-:W-:-:S00]  /*03e0*/  NOP ;  /* 0x0000000000007918 */ /* 0x000fc00000000000 */
[----:B------:R-:W-:-:S00]  /*03f0*/  NOP ;  /* 0x0000000000007918 */ /* 0x000fc00000000000 */
.L_x_1:


//--------------------- .nv.global.init           --------------------------
	.section	.nv.global.init,"aw",@progbits
.nv.global.init:
	.type		_$_str,@object
	.size		_$_str,(_$_str_$_2 - _$_str)
_$_str:
        /*0000*/ 	.byte	0x5f, 0x5f, 0x43, 0x55, 0x44, 0x41, 0x5f, 0x46, 0x54, 0x5a, 0x00
	.type		_$_str_$_2,@object
	.size		_$_str_$_2,(.L_1 - _$_str_$_2)
_$_str_$_2:
        /*000b*/ 	.byte	0x5f, 0x5f, 0x43, 0x55, 0x44, 0x41, 0x5f, 0x50, 0x52, 0x45, 0x43, 0x5f, 0x53, 0x51, 0x52, 0x54
        /*001b*/ 	.byte	0x00
.L_1:


//--------------------- .nv.constant0.triton_poi_fused__native_batch_norm_legit_no_training_convolution_0 --------------------------
	.section	.nv.constant0.triton_poi_fused__native_batch_norm_legit_no_training_convolution_0,"a",@progbits
	.sectionflags	@""
	.align	4
.nv.constant0.triton_poi_fused__native_batch_norm_legit_no_training_convolution_0:
	.zero		588
